	.headerflags	@"EF_CUDA_TEXMODE_UNIFIED EF_CUDA_64BIT_ADDRESS EF_CUDA_ACCELERATORS EF_CUDA_SM90 EF_CUDA_VIRTUAL_SM(EF_CUDA_SM90)"
	.elftype	@"ET_EXEC"


//--------------------- .nv.info                  --------------------------
	.section	.nv.info,"",@"SHT_CUDA_INFO"
	.align	4


	//----- nvinfo : EIATTR_REGCOUNT
	.align		4
        /*0000*/ 	.byte	0x04, 0x2f
        /*0002*/ 	.short	(.L_3 - .L_2)
	.align		4
.L_2:
        /*0004*/ 	.word	index@(triton_poi_fused__native_batch_norm_legit_no_training_add_mul_4)
        /*0008*/ 	.word	0x00000012


	//----- nvinfo : EIATTR_MIN_STACK_SIZE
	.align		4
.L_3:
        /*000c*/ 	.byte	0x04, 0x12
        /*000e*/ 	.short	(.L_5 - .L_4)
	.align		4
.L_4:
        /*0010*/ 	.word	index@(triton_poi_fused__native_batch_norm_legit_no_training_add_mul_4)
        /*0014*/ 	.word	0x00000000


	//----- nvinfo : EIATTR_FRAME_SIZE
	.align		4
.L_5:
        /*0018*/ 	.byte	0x04, 0x11
        /*001a*/ 	.short	(.L_7 - .L_6)
	.align		4
.L_6:
        /*001c*/ 	.word	index@(triton_poi_fused__native_batch_norm_legit_no_training_add_mul_4)
        /*0020*/ 	.word	0x00000000


	//----- nvinfo : EIATTR_MIN_STACK_SIZE
	.align		4
.L_7:
        /*0024*/ 	.byte	0x04, 0x12
        /*0026*/ 	.short	(.L_9 - .L_8)
	.align		4
.L_8:
        /*0028*/ 	.word	index@(triton_poi_fused__native_batch_norm_legit_no_training_add_mul_4)
        /*002c*/ 	.word	0x00000000
.L_9:


//--------------------- .nv.info.triton_poi_fused__native_batch_norm_legit_no_training_add_mul_4 --------------------------
	.section	.nv.info.triton_poi_fused__native_batch_norm_legit_no_training_add_mul_4,"",@"SHT_CUDA_INFO"
	.sectionflags	@""
	.align	4


	//----- nvinfo : EIATTR_CUDA_API_VERSION
	.align		4
        /*0000*/ 	.byte	0x04, 0x37
        /*0002*/ 	.short	(.L_11 - .L_10)
.L_10:
        /*0004*/ 	.word	0x0000007c


	//----- nvinfo : EIATTR_KPARAM_INFO
	.align		4
.L_11:
        /*0008*/ 	.byte	0x04, 0x17
        /*000a*/ 	.short	(.L_13 - .L_12)
.L_12:
        /*000c*/ 	.word	0x00000000
        /*0010*/ 	.short	0x0006
        /*0012*/ 	.short	0x0030
        /*0014*/ 	.byte	0x00, 0xf0, 0x11, 0x00


	//----- nvinfo : EIATTR_KPARAM_INFO
	.align		4
.L_13:
        /*0018*/ 	.byte	0x04, 0x17
        /*001a*/ 	.short	(.L_15 - .L_14)
.L_14:
        /*001c*/ 	.word	0x00000000
        /*0020*/ 	.short	0x0005
        /*0022*/ 	.short	0x0028
        /*0024*/ 	.byte	0x00, 0xf4, 0x21, 0x00


	//----- nvinfo : EIATTR_KPARAM_INFO
	.align		4
.L_15:
        /*0028*/ 	.byte	0x04, 0x17
        /*002a*/ 	.short	(.L_17 - .L_16)
.L_16:
        /*002c*/ 	.word	0x00000000
        /*0030*/ 	.short	0x0004
        /*0032*/ 	.short	0x0020
        /*0034*/ 	.byte	0x00, 0xf4, 0x21, 0x00


	//----- nvinfo : EIATTR_KPARAM_INFO
	.align		4
.L_17:
        /*0038*/ 	.byte	0x04, 0x17
        /*003a*/ 	.short	(.L_19 - .L_18)
.L_18:
        /*003c*/ 	.word	0x00000000
        /*0040*/ 	.short	0x0003
        /*0042*/ 	.short	0x0018
        /*0044*/ 	.byte	0x00, 0xf4, 0x21, 0x00


	//----- nvinfo : EIATTR_KPARAM_INFO
	.align		4
.L_19:
        /*0048*/ 	.byte	0x04, 0x17
        /*004a*/ 	.short	(.L_21 - .L_20)
.L_20:
        /*004c*/ 	.word	0x00000000
        /*0050*/ 	.short	0x0002
        /*0052*/ 	.short	0x0010
        /*0054*/ 	.byte	0x00, 0xf4, 0x21, 0x00


	//----- nvinfo : EIATTR_KPARAM_INFO
	.align		4
.L_21:
        /*0058*/ 	.byte	0x04, 0x17
        /*005a*/ 	.short	(.L_23 - .L_22)
.L_22:
        /*005c*/ 	.word	0x00000000
        /*0060*/ 	.short	0x0001
        /*0062*/ 	.short	0x0008
        /*0064*/ 	.byte	0x00, 0xf4, 0x21, 0x00


	//----- nvinfo : EIATTR_KPARAM_INFO
	.align		4
.L_23:
        /*0068*/ 	.byte	0x04, 0x17
        /*006a*/ 	.short	(.L_25 - .L_24)
.L_24:
        /*006c*/ 	.word	0x00000000
        /*0070*/ 	.short	0x0000
        /*0072*/ 	.short	0x0000
        /*0074*/ 	.byte	0x00, 0xf4, 0x21, 0x00


	//----- nvinfo : EIATTR_SPARSE_MMA_MASK
	.align		4
.L_25:
        /*0078*/ 	.byte	0x03, 0x50
        /*007a*/ 	.short	0x0000


	//----- nvinfo : EIATTR_MAXREG_COUNT
	.align		4
        /*007c*/ 	.byte	0x03, 0x1b
        /*007e*/ 	.short	0x00ff


	//----- nvinfo : EIATTR_EXIT_INSTR_OFFSETS
	.align		4
        /*0080*/ 	.byte	0x04, 0x1c
        /*0082*/ 	.short	(.L_27 - .L_26)


	//   ....[0]....
.L_26:
        /*0084*/ 	.word	0x000002e0


	//----- nvinfo : EIATTR_REQNTID
	.align		4
.L_27:
        /*0088*/ 	.byte	0x04, 0x10
        /*008a*/ 	.short	(.L_29 - .L_28)
.L_28:
        /*008c*/ 	.word	0x00000080
        /*0090*/ 	.word	0x00000001
        /*0094*/ 	.word	0x00000001


	//----- nvinfo : EIATTR_CBANK_PARAM_SIZE
	.align		4
.L_29:
        /*0098*/ 	.byte	0x03, 0x19
        /*009a*/ 	.short	0x0034


	//----- nvinfo : EIATTR_PARAM_CBANK
	.align		4
        /*009c*/ 	.byte	0x04, 0x0a
        /*009e*/ 	.short	(.L_31 - .L_30)
	.align		4
.L_30:
        /*00a0*/ 	.word	index@(.nv.constant0.triton_poi_fused__native_batch_norm_legit_no_training_add_mul_4)
        /*00a4*/ 	.short	0x0210
        /*00a6*/ 	.short	0x0034


	//----- nvinfo : EIATTR_SW_WAR
	.align		4
.L_31:
        /*00a8*/ 	.byte	0x04, 0x36
        /*00aa*/ 	.short	(.L_33 - .L_32)
.L_32:
        /*00ac*/ 	.word	0x00000008
.L_33:


//--------------------- .nv.callgraph             --------------------------
	.section	.nv.callgraph,"",@"SHT_CUDA_CALLGRAPH"
	.align	4
	.sectionentsize	8
	.align		4
        /*0000*/ 	.word	0x00000000
	.align		4
        /*0004*/ 	.word	0xffffffff
	.align		4
        /*0008*/ 	.word	0x00000000
	.align		4
        /*000c*/ 	.word	0xfffffffe
	.align		4
        /*0010*/ 	.word	0x00000000
	.align		4
        /*0014*/ 	.word	0xfffffffd
	.align		4
        /*0018*/ 	.word	0x00000000
	.align		4
        /*001c*/ 	.word	0xfffffffc


//--------------------- .nv.constant4             --------------------------
	.section	.nv.constant4,"a",@progbits
	.align	8
	.align		8
.nv.constant4:
        /*0000*/ 	.dword	_$_str
	.align		8
        /*0008*/ 	.dword	_$_str_$_2


//--------------------- .text.triton_poi_fused__native_batch_norm_legit_no_training_add_mul_4 --------------------------
	.section	.text.triton_poi_fused__native_batch_norm_legit_no_training_add_mul_4,"ax",@progbits
	.align	128
        .global         triton_poi_fused__native_batch_norm_legit_no_training_add_mul_4
        .type           triton_poi_fused__native_batch_norm_legit_no_training_add_mul_4,@function
        .size           triton_poi_fused__native_batch_norm_legit_no_training_add_mul_4,(.L_x_1 - triton_poi_fused__native_batch_norm_legit_no_training_add_mul_4)
        .other          triton_poi_fused__native_batch_norm_legit_no_training_add_mul_4,@"STO_CUDA_ENTRY STV_DEFAULT"
triton_poi_fused__native_batch_norm_legit_no_training_add_mul_4:
.text.triton_poi_fused__native_batch_norm_legit_no_training_add_mul_4:
[----:B------:R-:W-:Y:S01]  /*0000*/  LDC R1, c[0x0][0x28] ;  /* 0x00000a00ff017b82 */ /* 0x000fe20000000800 */
[----:B------:R-:W1:Y:S07]  /*0010*/  S2R R0, SR_TID.X ;  /* 0x0000000000007919 */ /* 0x000e6e0000002100 */
[----:B------:R-:W2:Y:S01]  /*0020*/  LDC.64 R8, c[0x0][0x228] ;  /* 0x00008a00ff087b82 */ /* 0x000ea20000000a00 */
[----:B------:R-:W-:Y:S01]  /*0030*/  ULDC.64 UR4, c[0x0][0x208] ;  /* 0x0000820000047ab9 */ /* 0x000fe20000000a00 */
[----:B------:R-:W3:Y:S06]  /*0040*/  S2R R3, SR_CTAID.X ;  /* 0x0000000000037919 */ /* 0x000eec0000002500 */
[----:B------:R-:W4:Y:S08]  /*0050*/  LDC.64 R6, c[0x0][0x220] ;  /* 0x00008800ff067b82 */ /* 0x000f300000000a00 */
[----:B------:R-:W5:Y:S08]  /*0060*/  LDC.64 R4, c[0x0][0x218] ;  /* 0x00008600ff047b82 */ /* 0x000f700000000a00 */
[----:B------:R-:W5:Y:S01]  /*0070*/  LDC.64 R10, c[0x0][0x230] ;  /* 0x00008c00ff0a7b82 */ /* 0x000f620000000a00 */
[----:B-1----:R-:W-:-:S02]  /*0080*/  LOP3.LUT R0, R0, 0x7f, RZ, 0xc0, !PT ;  /* 0x0000007f00007812 */ /* 0x002fc400078ec0ff */
[----:B---3--:R-:W-:Y:S02]  /*0090*/  SHF.R.S32.HI R2, RZ, 0x18, R3 ;  /* 0x00000018ff027819 */ /* 0x008fe40000011403 */
[----:B------:R-:W-:Y:S02]  /*00a0*/  LEA R0, R3, R0, 0x7 ;  /* 0x0000000003007211 */ /* 0x000fe400078e38ff */
[----:B------:R-:W-:-:S04]  /*00b0*/  SGXT R3, R2, 0x1 ;  /* 0x000000010203781a */ /* 0x000fc80000000200 */
[----:B------:R-:W-:-:S04]  /*00c0*/  LEA.HI R3, R3, R0, RZ, 0x4 ;  /* 0x0000000003037211 */ /* 0x000fc800078f20ff */
[----:B------:R-:W-:-:S04]  /*00d0*/  SHF.R.S32.HI R13, RZ, 0x4, R3 ;  /* 0x00000004ff0d7819 */ /* 0x000fc80000011403 */
[----:B------:R-:W-:-:S04]  /*00e0*/  LEA.HI R2, R13, R13, RZ, 0x2 ;  /* 0x0000000d0d027211 */ /* 0x000fc800078f10ff */
[----:B------:R-:W-:-:S04]  /*00f0*/  LOP3.LUT R2, R2, 0xfffffffc, RZ, 0xc0, !PT ;  /* 0xfffffffc02027812 */ /* 0x000fc800078ec0ff */
[----:B------:R-:W-:Y:S02]  /*0100*/  IADD3 R15, R13, -R2, RZ ;  /* 0x800000020d0f7210 */ /* 0x000fe40007ffe0ff */
[----:B------:R-:W1:Y:S03]  /*0110*/  LDC.64 R2, c[0x0][0x210] ;  /* 0x00008400ff027b82 */ /* 0x000e660000000a00 */
[----:B--2---:R-:W-:-:S06]  /*0120*/  IMAD.WIDE R8, R15, 0x4, R8 ;  /* 0x000000040f087825 */ /* 0x004fcc00078e0208 */
[----:B------:R-:W2:Y:S01]  /*0130*/  LDG.E.EL R8, desc[UR4][R8.64] ;  /* 0x0000000408087981 */ /* 0x000ea2000c2e1900 */
[----:B----4-:R-:W-:-:S04]  /*0140*/  IMAD.WIDE R6, R15, 0x4, R6 ;  /* 0x000000040f067825 */ /* 0x010fc800078e0206 */
[----:B-----5:R-:W-:Y:S02]  /*0150*/  IMAD.WIDE R4, R0, 0x4, R4 ;  /* 0x0000000400047825 */ /* 0x020fe400078e0204 */
[----:B------:R3:W4:Y:S04]  /*0160*/  LDG.E.EL R7, desc[UR4][R6.64] ;  /* 0x0000000406077981 */ /* 0x000728000c2e1900 */
[----:B------:R5:W4:Y:S01]  /*0170*/  LDG.E R12, desc[UR4][R4.64] ;  /* 0x00000004040c7981 */ /* 0x000b22000c1e1900 */
[----:B-1----:R-:W-:-:S04]  /*0180*/  IMAD.WIDE R2, R13, 0x4, R2 ;  /* 0x000000040d027825 */ /* 0x002fc800078e0202 */
[----:B0-----:R-:W-:Y:S02]  /*0190*/  IMAD.WIDE R10, R13, 0x4, R10 ;  /* 0x000000040d0a7825 */ /* 0x001fe400078e020a */
[----:B------:R-:W4:Y:S01]  /*01a0*/  LDG.E.EL R2, desc[UR4][R2.64] ;  /* 0x0000000402027981 */ /* 0x000f22000c2e1900 */
[----:B---3--:R-:W-:Y:S01]  /*01b0*/  HFMA2.MMA R6, -RZ, RZ, 1.625, 0 ;  /* 0x3e800000ff067435 */ /* 0x008fe200000001ff */
[----:B-----5:R-:W0:Y:S02]  /*01c0*/  LDC.64 R4, c[0x0][0x238] ;  /* 0x00008e00ff047b82 */ /* 0x020e240000000a00 */
[----:B------:R-:W3:Y:S01]  /*01d0*/  LDG.E.EL R10, desc[UR4][R10.64] ;  /* 0x000000040a0a7981 */ /* 0x000ee2000c2e1900 */
[----:B--2---:R-:W-:-:S04]  /*01e0*/  FADD R8, R8, 9.9999997473787516356e-05 ;  /* 0x38d1b71708087421 */ /* 0x004fc80000000000 */
[----:B------:R-:W1:Y:S02]  /*01f0*/  MUFU.SQRT R9, R8 ;  /* 0x0000000800097308 */ /* 0x000e640000002000 */
[C---:B-1----:R-:W-:Y:S02]  /*0200*/  FSETP.GT.AND P0, PT, R9.reuse, 8.50705917302346158658e+37, PT ;  /* 0x7e8000000900780b */ /* 0x042fe40003f04000 */
[----:B------:R-:W-:-:S11]  /*0210*/  FSETP.GEU.AND P1, PT, R9, 1.175494350822287508e-38, PT ;  /* 0x008000000900780b */ /* 0x000fd60003f2e000 */
[----:B------:R-:W-:-:S04]  /*0220*/  @P0 FMUL R9, R9, 0.25 ;  /* 0x3e80000009090820 */ /* 0x000fc80000400000 */
[----:B------:R-:W-:-:S06]  /*0230*/  @!P1 FMUL R9, R9, 16777216 ;  /* 0x4b80000009099820 */ /* 0x000fcc0000400000 */
[----:B------:R-:W1:Y:S01]  /*0240*/  MUFU.RCP R9, R9 ;  /* 0x0000000900097308 */ /* 0x000e620000001000 */
[----:B------:R-:W-:Y:S01]  /*0250*/  FSEL R6, R6, 1, P0 ;  /* 0x3f80000006067808 */ /* 0x000fe20000000000 */
[----:B----4-:R-:W-:-:S04]  /*0260*/  FADD R7, R12, -R7 ;  /* 0x800000070c077221 */ /* 0x010fc80000000000 */
[----:B------:R-:W-:-:S04]  /*0270*/  @!P1 FMUL R6, R6, 16777216 ;  /* 0x4b80000006069820 */ /* 0x000fc80000400000 */
[----:B-1----:R-:W-:-:S04]  /*0280*/  FMUL R6, R9, R6 ;  /* 0x0000000609067220 */ /* 0x002fc80000400000 */
[----:B------:R-:W-:Y:S01]  /*0290*/  FMUL R6, R7, R6 ;  /* 0x0000000607067220 */ /* 0x000fe20000400000 */
[----:B------:R-:W-:Y:S01]  /*02a0*/  FADD R7, R2, 1 ;  /* 0x3f80000002077421 */ /* 0x000fe20000000000 */
[----:B0-----:R-:W-:-:S04]  /*02b0*/  IMAD.WIDE R2, R0, 0x4, R4 ;  /* 0x0000000400027825 */ /* 0x001fc800078e0204 */
[----:B---3--:R-:W-:-:S05]  /*02c0*/  FFMA R7, R7, R6, R10 ;  /* 0x0000000607077223 */ /* 0x008fca000000000a */
[----:B------:R-:W-:Y:S01]  /*02d0*/  STG.E desc[UR4][R2.64], R7 ;  /* 0x0000000702007986 */ /* 0x000fe2000c101904 */
[----:B------:R-:W-:Y:S05]  /*02e0*/  EXIT ;  /* 0x000000000000794d */ /* 0x000fea0003800000 */
.L_x_0:
[----:B------:R-:W-:-:S00]  /*02f0*/  BRA `(.L_x_0) ;  /* 0xfffffffc00fc7947 */ /* 0x000fc0000383ffff */
[----:B------:R-:W-:-:S00]  /*0300*/  NOP ;  /* 0x0000000000007918 */ /* 0x000fc00000000000 */
[----:B------:R-:W-:-:S00]  /*0310*/  NOP ;  /* 0x0000000000007918 */ /* 0x000fc00000000000 */
[----:B------:R-:W-:-:S00]  /*0320*/  NOP ;  /* 0x0000000000007918 */ /* 0x000fc00000000000 */
[----:B------:R-:W-:-:S00]  /*0330*/  NOP ;  /* 0x0000000000007918 */ /* 0x000fc00000000000 */
[----:B------:R-:W-:-:S00]  /*0340*/  NOP ;  /* 0x0000000000007918 */ /* 0x000fc00000000000 */
[----:B------:R-:W-:-:S00]  /*0350*/  NOP ;  /* 0x0000000000007918 */ /* 0x000fc00000000000 */
[----:B------:R-:W-:-:S00]  /*0360*/  NOP ;  /* 0x0000000000007918 */ /* 0x000fc00000000000 */
[----:B------:R-:W-:-:S00]  /*0370*/  NOP ;  /* 0x0000000000007918 */ /* 0x000fc00000000000 */
.L_x_1:


//--------------------- .nv.global.init           --------------------------
	.section	.nv.global.init,"aw",@progbits
.nv.global.init:
	.type		_$_str,@object
	.size		_$_str,(_$_str_$_2 - _$_str)
_$_str:
        /*0000*/ 	.byte	0x5f, 0x5f, 0x43, 0x55, 0x44, 0x41, 0x5f, 0x46, 0x54, 0x5a, 0x00
	.type		_$_str_$_2,@object
	.size		_$_str_$_2,(.L_1 - _$_str_$_2)
_$_str_$_2:
        /*000b*/ 	.byte	0x5f, 0x5f, 0x43, 0x55, 0x44, 0x41, 0x5f, 0x50, 0x52, 0x45, 0x43, 0x5f, 0x53, 0x51, 0x52, 0x54
        /*001b*/ 	.byte	0x00
.L_1:


//--------------------- .nv.constant0.triton_poi_fused__native_batch_norm_legit_no_training_add_mul_4 --------------------------
	.section	.nv.constant0.triton_poi_fused__native_batch_norm_legit_no_training_add_mul_4,"a",@progbits
	.sectionflags	@""
	.align	4
.nv.constant0.triton_poi_fused__native_batch_norm_legit_no_training_add_mul_4:
	.zero		580
